//
// Generated by NVIDIA NVVM Compiler
//
// Compiler Build ID: CL-36424714
// Cuda compilation tools, release 13.0, V13.0.88
// Based on NVVM 20.0.0
//

.version 9.0
.target sm_100
.address_size 64

	// .globl	_Z10kernel_addPiS_S_

.visible .entry _Z10kernel_addPiS_S_(
	.param .u64 .ptr .align 1 _Z10kernel_addPiS_S__param_0,
	.param .u64 .ptr .align 1 _Z10kernel_addPiS_S__param_1,
	.param .u64 .ptr .align 1 _Z10kernel_addPiS_S__param_2
)
{
	.reg .b32 	%r<5>;
	.reg .b64 	%rd<11>;

	ld.param.u64 	%rd1, [_Z10kernel_addPiS_S__param_0];
	ld.param.u64 	%rd2, [_Z10kernel_addPiS_S__param_1];
	ld.param.u64 	%rd3, [_Z10kernel_addPiS_S__param_2];
	cvta.to.global.u64 	%rd4, %rd3;
	cvta.to.global.u64 	%rd5, %rd2;
	cvta.to.global.u64 	%rd6, %rd1;
	mov.u32 	%r1, %tid.x;
	mul.wide.u32 	%rd7, %r1, 4;
	add.s64 	%rd8, %rd6, %rd7;
	ld.global.u32 	%r2, [%rd8];
	add.s64 	%rd9, %rd5, %rd7;
	ld.global.u32 	%r3, [%rd9];
	add.s32 	%r4, %r3, %r2;
	add.s64 	%rd10, %rd4, %rd7;
	st.global.u32 	[%rd10], %r4;
	ret;

}
	// .globl	_Z12kernel_multiPfS_S_iii
.visible .entry _Z12kernel_multiPfS_S_iii(
	.param .u64 .ptr .align 1 _Z12kernel_multiPfS_S_iii_param_0,
	.param .u64 .ptr .align 1 _Z12kernel_multiPfS_S_iii_param_1,
	.param .u64 .ptr .align 1 _Z12kernel_multiPfS_S_iii_param_2,
	.param .u32 _Z12kernel_multiPfS_S_iii_param_3,
	.param .u32 _Z12kernel_multiPfS_S_iii_param_4,
	.param .u32 _Z12kernel_multiPfS_S_iii_param_5
)
{
	.reg .pred 	%p<10>;
	.reg .b32 	%r<37>;
	.reg .b32 	%f<68>;
	.reg .b64 	%rd<40>;

	ld.param.u64 	%rd4, [_Z12kernel_multiPfS_S_iii_param_0];
	ld.param.u64 	%rd5, [_Z12kernel_multiPfS_S_iii_param_1];
	ld.param.u64 	%rd6, [_Z12kernel_multiPfS_S_iii_param_2];
	ld.param.u32 	%r20, [_Z12kernel_multiPfS_S_iii_param_4];
	ld.param.u32 	%r21, [_Z12kernel_multiPfS_S_iii_param_5];
	cvta.to.global.u64 	%rd1, %rd6;
	cvta.to.global.u64 	%rd2, %rd5;
	mov.u32 	%r1, %tid.x;
	mov.u32 	%r2, %tid.y;
	setp.eq.s32 	%p1, %r20, 0;
	mov.f32 	%f67, 0f00000000;
	@%p1 bra 	$L__BB1_12;
	mul.lo.s32 	%r3, %r20, %r2;
	and.b32  	%r4, %r20, 7;
	setp.lt.u32 	%p2, %r20, 8;
	mov.f32 	%f67, 0f00000000;
	mov.b32 	%r35, 0;
	@%p2 bra 	$L__BB1_4;
	and.b32  	%r35, %r20, -8;
	neg.s32 	%r33, %r35;
	shl.b32 	%r7, %r21, 3;
	add.s64 	%rd3, %rd2, 16;
	mov.f32 	%f67, 0f00000000;
	mul.wide.s32 	%rd11, %r21, 4;
	mov.u32 	%r31, %r3;
	mov.u32 	%r32, %r1;
$L__BB1_3:
	.pragma "nounroll";
	mul.wide.s32 	%rd7, %r31, 4;
	add.s64 	%rd8, %rd3, %rd7;
	ld.global.f32 	%f17, [%rd8+-16];
	mul.wide.s32 	%rd9, %r32, 4;
	add.s64 	%rd10, %rd1, %rd9;
	ld.global.f32 	%f18, [%rd10];
	fma.rn.f32 	%f19, %f17, %f18, %f67;
	ld.global.f32 	%f20, [%rd8+-12];
	add.s64 	%rd12, %rd10, %rd11;
	ld.global.f32 	%f21, [%rd12];
	fma.rn.f32 	%f22, %f20, %f21, %f19;
	ld.global.f32 	%f23, [%rd8+-8];
	add.s64 	%rd13, %rd12, %rd11;
	ld.global.f32 	%f24, [%rd13];
	fma.rn.f32 	%f25, %f23, %f24, %f22;
	ld.global.f32 	%f26, [%rd8+-4];
	add.s64 	%rd14, %rd13, %rd11;
	ld.global.f32 	%f27, [%rd14];
	fma.rn.f32 	%f28, %f26, %f27, %f25;
	ld.global.f32 	%f29, [%rd8];
	add.s64 	%rd15, %rd14, %rd11;
	ld.global.f32 	%f30, [%rd15];
	fma.rn.f32 	%f31, %f29, %f30, %f28;
	ld.global.f32 	%f32, [%rd8+4];
	add.s64 	%rd16, %rd15, %rd11;
	ld.global.f32 	%f33, [%rd16];
	fma.rn.f32 	%f34, %f32, %f33, %f31;
	ld.global.f32 	%f35, [%rd8+8];
	add.s64 	%rd17, %rd16, %rd11;
	ld.global.f32 	%f36, [%rd17];
	fma.rn.f32 	%f37, %f35, %f36, %f34;
	ld.global.f32 	%f38, [%rd8+12];
	add.s64 	%rd18, %rd17, %rd11;
	ld.global.f32 	%f39, [%rd18];
	fma.rn.f32 	%f67, %f38, %f39, %f37;
	add.s32 	%r33, %r33, 8;
	add.s32 	%r32, %r32, %r7;
	add.s32 	%r31, %r31, 8;
	setp.ne.s32 	%p3, %r33, 0;
	@%p3 bra 	$L__BB1_3;
$L__BB1_4:
	setp.eq.s32 	%p4, %r4, 0;
	@%p4 bra 	$L__BB1_12;
	and.b32  	%r15, %r20, 3;
	setp.lt.u32 	%p5, %r4, 4;
	@%p5 bra 	$L__BB1_7;
	add.s32 	%r23, %r35, %r3;
	mul.wide.s32 	%rd19, %r23, 4;
	add.s64 	%rd20, %rd2, %rd19;
	ld.global.f32 	%f41, [%rd20];
	mad.lo.s32 	%r24, %r35, %r21, %r1;
	mul.wide.s32 	%rd21, %r24, 4;
	add.s64 	%rd22, %rd1, %rd21;
	ld.global.f32 	%f42, [%rd22];
	fma.rn.f32 	%f43, %f41, %f42, %f67;
	ld.global.f32 	%f44, [%rd20+4];
	mul.wide.s32 	%rd23, %r21, 4;
	add.s64 	%rd24, %rd22, %rd23;
	ld.global.f32 	%f45, [%rd24];
	fma.rn.f32 	%f46, %f44, %f45, %f43;
	ld.global.f32 	%f47, [%rd20+8];
	add.s64 	%rd25, %rd24, %rd23;
	ld.global.f32 	%f48, [%rd25];
	fma.rn.f32 	%f49, %f47, %f48, %f46;
	ld.global.f32 	%f50, [%rd20+12];
	add.s64 	%rd26, %rd25, %rd23;
	ld.global.f32 	%f51, [%rd26];
	fma.rn.f32 	%f67, %f50, %f51, %f49;
	add.s32 	%r35, %r35, 4;
$L__BB1_7:
	setp.eq.s32 	%p6, %r15, 0;
	@%p6 bra 	$L__BB1_12;
	setp.eq.s32 	%p7, %r15, 1;
	@%p7 bra 	$L__BB1_10;
	add.s32 	%r25, %r35, %r3;
	mul.wide.s32 	%rd27, %r25, 4;
	add.s64 	%rd28, %rd2, %rd27;
	ld.global.f32 	%f53, [%rd28];
	mad.lo.s32 	%r26, %r35, %r21, %r1;
	mul.wide.s32 	%rd29, %r26, 4;
	add.s64 	%rd30, %rd1, %rd29;
	ld.global.f32 	%f54, [%rd30];
	fma.rn.f32 	%f55, %f53, %f54, %f67;
	ld.global.f32 	%f56, [%rd28+4];
	mul.wide.s32 	%rd31, %r21, 4;
	add.s64 	%rd32, %rd30, %rd31;
	ld.global.f32 	%f57, [%rd32];
	fma.rn.f32 	%f67, %f56, %f57, %f55;
	add.s32 	%r35, %r35, 2;
$L__BB1_10:
	and.b32  	%r27, %r20, 1;
	setp.eq.b32 	%p8, %r27, 1;
	not.pred 	%p9, %p8;
	@%p9 bra 	$L__BB1_12;
	add.s32 	%r28, %r35, %r3;
	mul.wide.s32 	%rd33, %r28, 4;
	add.s64 	%rd34, %rd2, %rd33;
	ld.global.f32 	%f58, [%rd34];
	mad.lo.s32 	%r29, %r35, %r21, %r1;
	mul.wide.s32 	%rd35, %r29, 4;
	add.s64 	%rd36, %rd1, %rd35;
	ld.global.f32 	%f59, [%rd36];
	fma.rn.f32 	%f67, %f58, %f59, %f67;
$L__BB1_12:
	cvta.to.global.u64 	%rd37, %rd4;
	mad.lo.s32 	%r30, %r21, %r2, %r1;
	mul.wide.s32 	%rd38, %r30, 4;
	add.s64 	%rd39, %rd37, %rd38;
	st.global.f32 	[%rd39], %f67;
	ret;

}


// ===== COMPILED SASS (sm_100) =====

	.target	sm_100

	.elftype	@"ET_EXEC"


//--------------------- .note.nv.tkinfo           --------------------------
	.section	.note.nv.tkinfo,"",@"SHT_NOTE"
	.sectionflags	@"SHF_NOTE_NV_TKINFO"
	.tkinfo
        /*0018*/ 	.word	0x00000002
        /*0030*/ 	.string	""
        /*0030*/ 	.string	"ptxas"
        /*0030*/ 	.string	"Cuda compilation tools, release 13.0, V13.0.88"
        /*0030*/ 	.string	"Build cuda_13.0.r13.0/compiler.36424714_0"
        /*0030*/ 	.string	"-arch sm_100 -m 64 "



//--------------------- .note.nv.cuinfo           --------------------------
	.section	.note.nv.cuinfo,"",@"SHT_NOTE"
	.sectionflags	@"SHF_NOTE_NV_CUINFO"
        /*0018*/ 	.short	0x0002
        /*001a*/ 	.short	0x0064
        /*001c*/ 	.short	0x0082
	.zero		2


//--------------------- .nv.info                  --------------------------
	.section	.nv.info,"",@"SHT_CUDA_INFO"
	.align	4


	//----- nvinfo : EIATTR_REGCOUNT
	.align		4
        /*0000*/ 	.byte	0x04, 0x2f
        /*0002*/ 	.short	(.L_1 - .L_0)
	.align		4
.L_0:
        /*0004*/ 	.word	index@(_Z10kernel_addPiS_S_)
        /*0008*/ 	.word	0x0000000c


	//----- nvinfo : EIATTR_FRAME_SIZE
	.align		4
.L_1:
        /*000c*/ 	.byte	0x04, 0x11
        /*000e*/ 	.short	(.L_3 - .L_2)
	.align		4
.L_2:
        /*0010*/ 	.word	index@(_Z10kernel_addPiS_S_)
        /*0014*/ 	.word	0x00000000


	//----- nvinfo : EIATTR_REGCOUNT
	.align		4
.L_3:
        /*0018*/ 	.byte	0x04, 0x2f
        /*001a*/ 	.short	(.L_5 - .L_4)
	.align		4
.L_4:
        /*001c*/ 	.word	index@(_Z12kernel_multiPfS_S_iii)
        /*0020*/ 	.word	0x00000020


	//----- nvinfo : EIATTR_FRAME_SIZE
	.align		4
.L_5:
        /*0024*/ 	.byte	0x04, 0x11
        /*0026*/ 	.short	(.L_7 - .L_6)
	.align		4
.L_6:
        /*0028*/ 	.word	index@(_Z12kernel_multiPfS_S_iii)
        /*002c*/ 	.word	0x00000000


	//----- nvinfo : EIATTR_MIN_STACK_SIZE
	.align		4
.L_7:
        /*0030*/ 	.byte	0x04, 0x12
        /*0032*/ 	.short	(.L_9 - .L_8)
	.align		4
.L_8:
        /*0034*/ 	.word	index@(_Z12kernel_multiPfS_S_iii)
        /*0038*/ 	.word	0x00000000


	//----- nvinfo : EIATTR_MIN_STACK_SIZE
	.align		4
.L_9:
        /*003c*/ 	.byte	0x04, 0x12
        /*003e*/ 	.short	(.L_11 - .L_10)
	.align		4
.L_10:
        /*0040*/ 	.word	index@(_Z10kernel_addPiS_S_)
        /*0044*/ 	.word	0x00000000
.L_11:


//--------------------- .nv.compat                --------------------------
	.section	.nv.compat,"",@"SHT_CUDA_COMPAT_INFO"
	.align	4
        /*0000*/ 	.byte	0x02, 0x09, 0x00, 0x00, 0x02, 0x02, 0x01, 0x00, 0x02, 0x05, 0x05, 0x00, 0x03, 0x07, 0x01, 0x01
        /*0010*/ 	.byte	0x02, 0x03, 0x00, 0x00, 0x02, 0x06, 0x01, 0x00, 0x04, 0x0b, 0x08, 0x00, 0x09, 0x00, 0x00, 0x00
        /*0020*/ 	.byte	0x00, 0x00, 0x00, 0x00


//--------------------- .nv.info._Z12kernel_multiPfS_S_iii --------------------------
	.section	.nv.info._Z12kernel_multiPfS_S_iii,"",@"SHT_CUDA_INFO"
	.sectionflags	@""
	.align	4


	//----- nvinfo : EIATTR_CUDA_API_VERSION
	.align		4
        /*0000*/ 	.byte	0x04, 0x37
        /*0002*/ 	.short	(.L_13 - .L_12)
.L_12:
        /*0004*/ 	.word	0x00000082


	//----- nvinfo : EIATTR_KPARAM_INFO
	.align		4
.L_13:
        /*0008*/ 	.byte	0x04, 0x17
        /*000a*/ 	.short	(.L_15 - .L_14)
.L_14:
        /*000c*/ 	.word	0x00000000
        /*0010*/ 	.short	0x0005
        /*0012*/ 	.short	0x0020
        /*0014*/ 	.byte	0x00, 0xf0, 0x11, 0x00


	//----- nvinfo : EIATTR_KPARAM_INFO
	.align		4
.L_15:
        /*0018*/ 	.byte	0x04, 0x17
        /*001a*/ 	.short	(.L_17 - .L_16)
.L_16:
        /*001c*/ 	.word	0x00000000
        /*0020*/ 	.short	0x0004
        /*0022*/ 	.short	0x001c
        /*0024*/ 	.byte	0x00, 0xf0, 0x11, 0x00


	//----- nvinfo : EIATTR_KPARAM_INFO
	.align		4
.L_17:
        /*0028*/ 	.byte	0x04, 0x17
        /*002a*/ 	.short	(.L_19 - .L_18)
.L_18:
        /*002c*/ 	.word	0x00000000
        /*0030*/ 	.short	0x0003
        /*0032*/ 	.short	0x0018
        /*0034*/ 	.byte	0x00, 0xf0, 0x11, 0x00


	//----- nvinfo : EIATTR_KPARAM_INFO
	.align		4
.L_19:
        /*0038*/ 	.byte	0x04, 0x17
        /*003a*/ 	.short	(.L_21 - .L_20)
.L_20:
        /*003c*/ 	.word	0x00000000
        /*0040*/ 	.short	0x0002
        /*0042*/ 	.short	0x0010
        /*0044*/ 	.byte	0x00, 0xf5, 0x21, 0x00


	//----- nvinfo : EIATTR_KPARAM_INFO
	.align		4
.L_21:
        /*0048*/ 	.byte	0x04, 0x17
        /*004a*/ 	.short	(.L_23 - .L_22)
.L_22:
        /*004c*/ 	.word	0x00000000
        /*0050*/ 	.short	0x0001
        /*0052*/ 	.short	0x0008
        /*0054*/ 	.byte	0x00, 0xf5, 0x21, 0x00


	//----- nvinfo : EIATTR_KPARAM_INFO
	.align		4
.L_23:
        /*0058*/ 	.byte	0x04, 0x17
        /*005a*/ 	.short	(.L_25 - .L_24)
.L_24:
        /*005c*/ 	.word	0x00000000
        /*0060*/ 	.short	0x0000
        /*0062*/ 	.short	0x0000
        /*0064*/ 	.byte	0x00, 0xf5, 0x21, 0x00


	//----- nvinfo : EIATTR_SPARSE_MMA_MASK
	.align		4
.L_25:
        /*0068*/ 	.byte	0x03, 0x50
        /*006a*/ 	.short	0x0000


	//----- nvinfo : EIATTR_MAXREG_COUNT
	.align		4
        /*006c*/ 	.byte	0x03, 0x1b
        /*006e*/ 	.short	0x00ff


	//----- nvinfo : EIATTR_MERCURY_ISA_VERSION
	.align		4
        /*0070*/ 	.byte	0x03, 0x5f
        /*0072*/ 	.short	0x0101


	//----- nvinfo : EIATTR_VRC_CTA_INIT_COUNT
	.align		4
        /*0074*/ 	.byte	0x02, 0x4a
	.zero		1
	.zero		1


	//----- nvinfo : EIATTR_EXIT_INSTR_OFFSETS
	.align		4
        /*0078*/ 	.byte	0x04, 0x1c
        /*007a*/ 	.short	(.L_27 - .L_26)


	//   ....[0]....
.L_26:
        /*007c*/ 	.word	0x000007f0


	//----- nvinfo : EIATTR_CBANK_PARAM_SIZE
	.align		4
.L_27:
        /*0080*/ 	.byte	0x03, 0x19
        /*0082*/ 	.short	0x0024


	//----- nvinfo : EIATTR_PARAM_CBANK
	.align		4
        /*0084*/ 	.byte	0x04, 0x0a
        /*0086*/ 	.short	(.L_29 - .L_28)
	.align		4
.L_28:
        /*0088*/ 	.word	index@(.nv.constant0._Z12kernel_multiPfS_S_iii)
        /*008c*/ 	.short	0x0380
        /*008e*/ 	.short	0x0024


	//----- nvinfo : EIATTR_SW_WAR
	.align		4
.L_29:
        /*0090*/ 	.byte	0x04, 0x36
        /*0092*/ 	.short	(.L_31 - .L_30)
.L_30:
        /*0094*/ 	.word	0x00000008
.L_31:


//--------------------- .nv.info._Z10kernel_addPiS_S_ --------------------------
	.section	.nv.info._Z10kernel_addPiS_S_,"",@"SHT_CUDA_INFO"
	.sectionflags	@""
	.align	4


	//----- nvinfo : EIATTR_CUDA_API_VERSION
	.align		4
        /*0000*/ 	.byte	0x04, 0x37
        /*0002*/ 	.short	(.L_33 - .L_32)
.L_32:
        /*0004*/ 	.word	0x00000082


	//----- nvinfo : EIATTR_KPARAM_INFO
	.align		4
.L_33:
        /*0008*/ 	.byte	0x04, 0x17
        /*000a*/ 	.short	(.L_35 - .L_34)
.L_34:
        /*000c*/ 	.word	0x00000000
        /*0010*/ 	.short	0x0002
        /*0012*/ 	.short	0x0010
        /*0014*/ 	.byte	0x00, 0xf5, 0x21, 0x00


	//----- nvinfo : EIATTR_KPARAM_INFO
	.align		4
.L_35:
        /*0018*/ 	.byte	0x04, 0x17
        /*001a*/ 	.short	(.L_37 - .L_36)
.L_36:
        /*001c*/ 	.word	0x00000000
        /*0020*/ 	.short	0x0001
        /*0022*/ 	.short	0x0008
        /*0024*/ 	.byte	0x00, 0xf5, 0x21, 0x00


	//----- nvinfo : EIATTR_KPARAM_INFO
	.align		4
.L_37:
        /*0028*/ 	.byte	0x04, 0x17
        /*002a*/ 	.short	(.L_39 - .L_38)
.L_38:
        /*002c*/ 	.word	0x00000000
        /*0030*/ 	.short	0x0000
        /*0032*/ 	.short	0x0000
        /*0034*/ 	.byte	0x00, 0xf5, 0x21, 0x00


	//----- nvinfo : EIATTR_SPARSE_MMA_MASK
	.align		4
.L_39:
        /*0038*/ 	.byte	0x03, 0x50
        /*003a*/ 	.short	0x0000


	//----- nvinfo : EIATTR_MAXREG_COUNT
	.align		4
        /*003c*/ 	.byte	0x03, 0x1b
        /*003e*/ 	.short	0x00ff


	//----- nvinfo : EIATTR_MERCURY_ISA_VERSION
	.align		4
        /*0040*/ 	.byte	0x03, 0x5f
        /*0042*/ 	.short	0x0101


	//----- nvinfo : EIATTR_VRC_CTA_INIT_COUNT
	.align		4
        /*0044*/ 	.byte	0x02, 0x4a
	.zero		1
	.zero		1


	//----- nvinfo : EIATTR_EXIT_INSTR_OFFSETS
	.align		4
        /*0048*/ 	.byte	0x04, 0x1c
        /*004a*/ 	.short	(.L_41 - .L_40)


	//   ....[0]....
.L_40:
        /*004c*/ 	.word	0x000000d0


	//----- nvinfo : EIATTR_CBANK_PARAM_SIZE
	.align		4
.L_41:
        /*0050*/ 	.byte	0x03, 0x19
        /*0052*/ 	.short	0x0018


	//----- nvinfo : EIATTR_PARAM_CBANK
	.align		4
        /*0054*/ 	.byte	0x04, 0x0a
        /*0056*/ 	.short	(.L_43 - .L_42)
	.align		4
.L_42:
        /*0058*/ 	.word	index@(.nv.constant0._Z10kernel_addPiS_S_)
        /*005c*/ 	.short	0x0380
        /*005e*/ 	.short	0x0018


	//----- nvinfo : EIATTR_SW_WAR
	.align		4
.L_43:
        /*0060*/ 	.byte	0x04, 0x36
        /*0062*/ 	.short	(.L_45 - .L_44)
.L_44:
        /*0064*/ 	.word	0x00000008
.L_45:


//--------------------- .nv.callgraph             --------------------------
	.section	.nv.callgraph,"",@"SHT_CUDA_CALLGRAPH"
	.align	4
	.sectionentsize	8
	.align		4
        /*0000*/ 	.word	0x00000000
	.align		4
        /*0004*/ 	.word	0xffffffff
	.align		4
        /*0008*/ 	.word	0x00000000
	.align		4
        /*000c*/ 	.word	0xfffffffe
	.align		4
        /*0010*/ 	.word	0x00000000
	.align		4
        /*0014*/ 	.word	0xfffffffd
	.align		4
        /*0018*/ 	.word	0x00000000
	.align		4
        /*001c*/ 	.word	0xfffffffc


//--------------------- .text._Z12kernel_multiPfS_S_iii --------------------------
	.section	.text._Z12kernel_multiPfS_S_iii,"ax",@progbits
	.align	128
        .global         _Z12kernel_multiPfS_S_iii
        .type           _Z12kernel_multiPfS_S_iii,@function
        .size           _Z12kernel_multiPfS_S_iii,(.L_x_6 - _Z12kernel_multiPfS_S_iii)
        .other          _Z12kernel_multiPfS_S_iii,@"STO_CUDA_ENTRY STV_DEFAULT"
_Z12kernel_multiPfS_S_iii:
.text._Z12kernel_multiPfS_S_iii:
[----:B------:R-:W-:Y:S08]  /*0000*/  LDC R1, c[0x0][0x37c] ;  /* 0x0000df00ff017b82 */ /* 0x000ff00000000800 */
[----:B------:R-:W0:Y:S01]  /*0010*/  LDC R0, c[0x0][0x39c] ;  /* 0x0000e700ff007b82 */ /* 0x000e220000000800 */
[----:B------:R-:W1:Y:S01]  /*0020*/  S2R R14, SR_TID.X ;  /* 0x00000000000e7919 */ /* 0x000e620000002100 */
[----:B------:R-:W2:Y:S01]  /*0030*/  LDCU.64 UR6, c[0x0][0x358] ;  /* 0x00006b00ff0677ac */ /* 0x000ea20008000a00 */
[----:B------:R-:W-:Y:S01]  /*0040*/  HFMA2 R25, -RZ, RZ, 0, 0 ;  /* 0x00000000ff197431 */ /* 0x000fe200000001ff */
[----:B------:R-:W3:Y:S01]  /*0050*/  S2R R15, SR_TID.Y ;  /* 0x00000000000f7919 */ /* 0x000ee20000002200 */
[----:B0-----:R-:W-:-:S13]  /*0060*/  ISETP.NE.AND P0, PT, R0, RZ, PT ;  /* 0x000000ff0000720c */ /* 0x001fda0003f05270 */
[----:B-123--:R-:W-:Y:S05]  /*0070*/  @!P0 BRA `(.L_x_0) ;  /* 0x0000000400c88947 */ /* 0x00efea0003800000 */
[C---:B------:R-:W-:Y:S01]  /*0080*/  ISETP.GE.U32.AND P1, PT, R0.reuse, 0x8, PT ;  /* 0x000000080000780c */ /* 0x040fe20003f26070 */
[----:B------:R-:W-:Y:S01]  /*0090*/  IMAD R17, R15, R0, RZ ;  /* 0x000000000f117224 */ /* 0x000fe200078e02ff */
[----:B------:R-:W-:Y:S02]  /*00a0*/  LOP3.LUT R24, R0, 0x7, RZ, 0xc0, !PT ;  /* 0x0000000700187812 */ /* 0x000fe400078ec0ff */
[----:B------:R-:W-:Y:S02]  /*00b0*/  MOV R25, RZ ;  /* 0x000000ff00197202 */ /* 0x000fe40000000f00 */
[----:B------:R-:W-:Y:S02]  /*00c0*/  ISETP.NE.AND P0, PT, R24, RZ, PT ;  /* 0x000000ff1800720c */ /* 0x000fe40003f05270 */
[----:B------:R-:W-:-:S05]  /*00d0*/  MOV R18, RZ ;  /* 0x000000ff00127202 */ /* 0x000fca0000000f00 */
[----:B------:R-:W-:Y:S06]  /*00e0*/  @!P1 BRA `(.L_x_1) ;  /* 0x0000000000c89947 */ /* 0x000fec0003800000 */
[----:B------:R-:W0:Y:S01]  /*00f0*/  LDCU.64 UR4, c[0x0][0x388] ;  /* 0x00007100ff0477ac */ /* 0x000e220008000a00 */
[----:B------:R-:W-:Y:S02]  /*0100*/  LOP3.LUT R18, R0, 0xfffffff8, RZ, 0xc0, !PT ;  /* 0xfffffff800127812 */ /* 0x000fe400078ec0ff */
[----:B------:R-:W-:Y:S02]  /*0110*/  MOV R25, RZ ;  /* 0x000000ff00197202 */ /* 0x000fe40000000f00 */
[----:B------:R-:W-:Y:S02]  /*0120*/  MOV R16, R17 ;  /* 0x0000001100107202 */ /* 0x000fe40000000f00 */
[----:B------:R-:W-:Y:S02]  /*0130*/  MOV R20, R14 ;  /* 0x0000000e00147202 */ /* 0x000fe40000000f00 */
[----:B------:R-:W-:Y:S01]  /*0140*/  IADD3 R19, PT, PT, -R18, RZ, RZ ;  /* 0x000000ff12137210 */ /* 0x000fe20007ffe1ff */
[----:B0-----:R-:W-:-:S04]  /*0150*/  UIADD3 UR4, UP0, UPT, UR4, 0x10, URZ ;  /* 0x0000001004047890 */ /* 0x001fc8000ff1e0ff */
[----:B------:R-:W-:-:S12]  /*0160*/  UIADD3.X UR5, UPT, UPT, URZ, UR5, URZ, UP0, !UPT ;  /* 0x00000005ff057290 */ /* 0x000fd800087fe4ff */
.L_x_2:
[----:B------:R-:W0:Y:S01]  /*0170*/  LDC.64 R10, c[0x0][0x390] ;  /* 0x0000e400ff0a7b82 */ /* 0x000e220000000a00 */
[----:B------:R-:W-:Y:S02]  /*0180*/  MOV R2, UR4 ;  /* 0x0000000400027c02 */ /* 0x000fe40008000f00 */
[----:B------:R-:W-:-:S03]  /*0190*/  MOV R3, UR5 ;  /* 0x0000000500037c02 */ /* 0x000fc60008000f00 */
[----:B------:R-:W-:Y:S02]  /*01a0*/  IMAD.WIDE R2, R16, 0x4, R2 ;  /* 0x0000000410027825 */ /* 0x000fe400078e0202 */
[----:B------:R-:W1:Y:S03]  /*01b0*/  LDC R23, c[0x0][0x3a0] ;  /* 0x0000e800ff177b82 */ /* 0x000e660000000800 */
[----:B------:R-:W2:Y:S04]  /*01c0*/  LDG.E R26, desc[UR6][R2.64+-0x10] ;  /* 0xfffff006021a7981 */ /* 0x000ea8000c1e1900 */
[----:B------:R-:W3:Y:S04]  /*01d0*/  LDG.E R22, desc[UR6][R2.64+-0xc] ;  /* 0xfffff40602167981 */ /* 0x000ee8000c1e1900 */
[----:B------:R-:W4:Y:S01]  /*01e0*/  LDG.E R27, desc[UR6][R2.64+-0x8] ;  /* 0xfffff806021b7981 */ /* 0x000f22000c1e1900 */
[----:B0-----:R-:W-:-:S05]  /*01f0*/  IMAD.WIDE R10, R20, 0x4, R10 ;  /* 0x00000004140a7825 */ /* 0x001fca00078e020a */
[----:B------:R0:W2:Y:S01]  /*0200*/  LDG.E R28, desc[UR6][R10.64] ;  /* 0x000000060a1c7981 */ /* 0x0000a2000c1e1900 */
[----:B-1----:R-:W-:-:S05]  /*0210*/  IMAD.WIDE R12, R23, 0x4, R10 ;  /* 0x00000004170c7825 */ /* 0x002fca00078e020a */
[----:B------:R1:W3:Y:S01]  /*0220*/  LDG.E R21, desc[UR6][R12.64] ;  /* 0x000000060c157981 */ /* 0x0002e2000c1e1900 */
[----:B------:R-:W-:-:S04]  /*0230*/  IMAD.WIDE R8, R23, 0x4, R12 ;  /* 0x0000000417087825 */ /* 0x000fc800078e020c */
[C---:B------:R-:W-:Y:S02]  /*0240*/  IMAD.WIDE R6, R23.reuse, 0x4, R8 ;  /* 0x0000000417067825 */ /* 0x040fe400078e0208 */
[----:B------:R-:W4:Y:S02]  /*0250*/  LDG.E R8, desc[UR6][R8.64] ;  /* 0x0000000608087981 */ /* 0x000f24000c1e1900 */
[C---:B------:R-:W-:Y:S02]  /*0260*/  IMAD.WIDE R4, R23.reuse, 0x4, R6 ;  /* 0x0000000417047825 */ /* 0x040fe400078e0206 */
[----:B------:R5:W4:Y:S02]  /*0270*/  LDG.E R29, desc[UR6][R6.64] ;  /* 0x00000006061d7981 */ /* 0x000b24000c1e1900 */
[C---:B0-----:R-:W-:Y:S02]  /*0280*/  IMAD.WIDE R10, R23.reuse, 0x4, R4 ;  /* 0x00000004170a7825 */ /* 0x041fe400078e0204 */
[----:B------:R-:W4:Y:S04]  /*0290*/  LDG.E R9, desc[UR6][R2.64+0x8] ;  /* 0x0000080602097981 */ /* 0x000f28000c1e1900 */
[----:B------:R-:W4:Y:S01]  /*02a0*/  LDG.E R5, desc[UR6][R4.64] ;  /* 0x0000000604057981 */ /* 0x000f22000c1e1900 */
[----:B-1----:R-:W-:-:S03]  /*02b0*/  IMAD.WIDE R12, R23, 0x4, R10 ;  /* 0x00000004170c7825 */ /* 0x002fc600078e020a */
[----:B------:R-:W4:Y:S01]  /*02c0*/  LDG.E R4, desc[UR6][R2.64] ;  /* 0x0000000602047981 */ /* 0x000f22000c1e1900 */
[----:B-----5:R-:W-:-:S06]  /*02d0*/  IMAD.WIDE R6, R23, 0x4, R12 ;  /* 0x0000000417067825 */ /* 0x020fcc00078e020c */
[----:B------:R-:W5:Y:S01]  /*02e0*/  LDG.E R7, desc[UR6][R6.64] ;  /* 0x0000000606077981 */ /* 0x000f62000c1e1900 */
[----:B--2---:R-:W-:-:S03]  /*02f0*/  FFMA R25, R26, R28, R25 ;  /* 0x0000001c1a197223 */ /* 0x004fc60000000019 */
[----:B------:R-:W2:Y:S04]  /*0300*/  LDG.E R26, desc[UR6][R2.64+-0x4] ;  /* 0xfffffc06021a7981 */ /* 0x000ea8000c1e1900 */
[----:B------:R-:W5:Y:S04]  /*0310*/  LDG.E R28, desc[UR6][R10.64] ;  /* 0x000000060a1c7981 */ /* 0x000f68000c1e1900 */
[----:B------:R-:W5:Y:S04]  /*0320*/  LDG.E R11, desc[UR6][R2.64+0x4] ;  /* 0x00000406020b7981 */ /* 0x000f68000c1e1900 */
[----:B------:R-:W5:Y:S04]  /*0330*/  LDG.E R10, desc[UR6][R2.64+0xc] ;  /* 0x00000c06020a7981 */ /* 0x000f68000c1e1900 */
[----:B------:R-:W5:Y:S01]  /*0340*/  LDG.E R2, desc[UR6][R12.64] ;  /* 0x000000060c027981 */ /* 0x000f62000c1e1900 */
[----:B---3--:R-:W-:Y:S01]  /*0350*/  FFMA R22, R22, R21, R25 ;  /* 0x0000001516167223 */ /* 0x008fe20000000019 */
[----:B------:R-:W-:-:S03]  /*0360*/  IADD3 R19, PT, PT, R19, 0x8, RZ ;  /* 0x0000000813137810 */ /* 0x000fc60007ffe0ff */
[----:B----4-:R-:W-:Y:S01]  /*0370*/  FFMA R27, R27, R8, R22 ;  /* 0x000000081b1b7223 */ /* 0x010fe20000000016 */
[----:B------:R-:W-:Y:S02]  /*0380*/  ISETP.NE.AND P1, PT, R19, RZ, PT ;  /* 0x000000ff1300720c */ /* 0x000fe40003f25270 */
[----:B------:R-:W-:Y:S02]  /*0390*/  LEA R20, R23, R20, 0x3 ;  /* 0x0000001417147211 */ /* 0x000fe400078e18ff */
[----:B------:R-:W-:Y:S01]  /*03a0*/  IADD3 R16, PT, PT, R16, 0x8, RZ ;  /* 0x0000000810107810 */ /* 0x000fe20007ffe0ff */
[----:B--2---:R-:W-:-:S04]  /*03b0*/  FFMA R27, R26, R29, R27 ;  /* 0x0000001d1a1b7223 */ /* 0x004fc8000000001b */
[----:B------:R-:W-:-:S04]  /*03c0*/  FFMA R4, R4, R5, R27 ;  /* 0x0000000504047223 */ /* 0x000fc8000000001b */
[----:B-----5:R-:W-:-:S04]  /*03d0*/  FFMA R4, R11, R28, R4 ;  /* 0x0000001c0b047223 */ /* 0x020fc80000000004 */
[----:B------:R-:W-:-:S04]  /*03e0*/  FFMA R9, R9, R2, R4 ;  /* 0x0000000209097223 */ /* 0x000fc80000000004 */
[----:B------:R-:W-:Y:S01]  /*03f0*/  FFMA R25, R10, R7, R9 ;  /* 0x000000070a197223 */ /* 0x000fe20000000009 */
[----:B------:R-:W-:Y:S06]  /*0400*/  @P1 BRA `(.L_x_2) ;  /* 0xfffffffc00581947 */ /* 0x000fec000383ffff */
.L_x_1:
[----:B------:R-:W-:Y:S05]  /*0410*/  @!P0 BRA `(.L_x_0) ;  /* 0x0000000000e08947 */ /* 0x000fea0003800000 */
[----:B------:R-:W-:Y:S02]  /*0420*/  ISETP.GE.U32.AND P0, PT, R24, 0x4, PT ;  /* 0x000000041800780c */ /* 0x000fe40003f06070 */
[----:B------:R-:W-:-:S04]  /*0430*/  LOP3.LUT R16, R0, 0x3, RZ, 0xc0, !PT ;  /* 0x0000000300107812 */ /* 0x000fc800078ec0ff */
[----:B------:R-:W-:-:S07]  /*0440*/  ISETP.NE.AND P1, PT, R16, RZ, PT ;  /* 0x000000ff1000720c */ /* 0x000fce0003f25270 */
[----:B------:R-:W-:Y:S06]  /*0450*/  @!P0 BRA `(.L_x_3) ;  /* 0x00000000005c8947 */ /* 0x000fec0003800000 */
[----:B------:R-:W0:Y:S01]  /*0460*/  LDC R19, c[0x0][0x3a0] ;  /* 0x0000e800ff137b82 */ /* 0x000e220000000800 */
[----:B------:R-:W-:-:S07]  /*0470*/  IADD3 R5, PT, PT, R17, R18, RZ ;  /* 0x0000001211057210 */ /* 0x000fce0007ffe0ff */
[----:B------:R-:W1:Y:S08]  /*0480*/  LDC.64 R8, c[0x0][0x390] ;  /* 0x0000e400ff087b82 */ /* 0x000e700000000a00 */
[----:B------:R-:W2:Y:S01]  /*0490*/  LDC.64 R2, c[0x0][0x388] ;  /* 0x0000e200ff027b82 */ /* 0x000ea20000000a00 */
[----:B0-----:R-:W-:-:S04]  /*04a0*/  IMAD R7, R18, R19, R14 ;  /* 0x0000001312077224 */ /* 0x001fc800078e020e */
[----:B-1----:R-:W-:-:S04]  /*04b0*/  IMAD.WIDE R8, R7, 0x4, R8 ;  /* 0x0000000407087825 */ /* 0x002fc800078e0208 */
[----:B------:R-:W-:Y:S02]  /*04c0*/  IMAD.WIDE R10, R19, 0x4, R8 ;  /* 0x00000004130a7825 */ /* 0x000fe400078e0208 */
[----:B------:R-:W3:Y:S02]  /*04d0*/  LDG.E R8, desc[UR6][R8.64] ;  /* 0x0000000608087981 */ /* 0x000ee4000c1e1900 */
[----:B--2---:R-:W-:-:S04]  /*04e0*/  IMAD.WIDE R2, R5, 0x4, R2 ;  /* 0x0000000405027825 */ /* 0x004fc800078e0202 */
[C---:B------:R-:W-:Y:S01]  /*04f0*/  IMAD.WIDE R4, R19.reuse, 0x4, R10 ;  /* 0x0000000413047825 */ /* 0x040fe200078e020a */
[----:B------:R-:W3:Y:S04]  /*0500*/  LDG.E R12, desc[UR6][R2.64] ;  /* 0x00000006020c7981 */ /* 0x000ee8000c1e1900 */
[----:B------:R-:W2:Y:S01]  /*0510*/  LDG.E R10, desc[UR6][R10.64] ;  /* 0x000000060a0a7981 */ /* 0x000ea2000c1e1900 */
[----:B------:R-:W-:-:S03]  /*0520*/  IMAD.WIDE R6, R19, 0x4, R4 ;  /* 0x0000000413067825 */ /* 0x000fc600078e0204 */
[----:B------:R-:W2:Y:S04]  /*0530*/  LDG.E R13, desc[UR6][R2.64+0x4] ;  /* 0x00000406020d7981 */ /* 0x000ea8000c1e1900 */
[----:B------:R-:W4:Y:S04]  /*0540*/  LDG.E R20, desc[UR6][R4.64] ;  /* 0x0000000604147981 */ /* 0x000f28000c1e1900 */
[----:B------:R-:W4:Y:S04]  /*0550*/  LDG.E R19, desc[UR6][R2.64+0x8] ;  /* 0x0000080602137981 */ /* 0x000f28000c1e1900 */
[----:B------:R-:W5:Y:S04]  /*0560*/  LDG.E R21, desc[UR6][R2.64+0xc] ;  /* 0x00000c0602157981 */ /* 0x000f68000c1e1900 */
[----:B------:R-:W5:Y:S01]  /*0570*/  LDG.E R6, desc[UR6][R6.64] ;  /* 0x0000000606067981 */ /* 0x000f62000c1e1900 */
[----:B------:R-:W-:Y:S01]  /*0580*/  IADD3 R18, PT, PT, R18, 0x4, RZ ;  /* 0x0000000412127810 */ /* 0x000fe20007ffe0ff */
[----:B---3--:R-:W-:-:S04]  /*0590*/  FFMA R12, R12, R8, R25 ;  /* 0x000000080c0c7223 */ /* 0x008fc80000000019 */
[----:B--2---:R-:W-:-:S04]  /*05a0*/  FFMA R12, R13, R10, R12 ;  /* 0x0000000a0d0c7223 */ /* 0x004fc8000000000c */
[----:B----4-:R-:W-:-:S04]  /*05b0*/  FFMA R12, R19, R20, R12 ;  /* 0x00000014130c7223 */ /* 0x010fc8000000000c */
[----:B-----5:R-:W-:-:S07]  /*05c0*/  FFMA R25, R21, R6, R12 ;  /* 0x0000000615197223 */ /* 0x020fce000000000c */
.L_x_3:
[----:B------:R-:W-:Y:S05]  /*05d0*/  @!P1 BRA `(.L_x_0) ;  /* 0x0000000000709947 */ /* 0x000fea0003800000 */
[----:B------:R-:W-:Y:S02]  /*05e0*/  ISETP.NE.AND P0, PT, R16, 0x1, PT ;  /* 0x000000011000780c */ /* 0x000fe40003f05270 */
[----:B------:R-:W-:-:S04]  /*05f0*/  LOP3.LUT R0, R0, 0x1, RZ, 0xc0, !PT ;  /* 0x0000000100007812 */ /* 0x000fc800078ec0ff */
[----:B------:R-:W-:-:S07]  /*0600*/  ISETP.NE.U32.AND P1, PT, R0, 0x1, PT ;  /* 0x000000010000780c */ /* 0x000fce0003f25070 */
[----:B------:R-:W0:Y:S01]  /*0610*/  @P0 LDC R13, c[0x0][0x3a0] ;  /* 0x0000e800ff0d0b82 */ /* 0x000e220000000800 */
[----:B------:R-:W-:-:S07]  /*0620*/  @P0 IADD3 R9, PT, PT, R17, R18, RZ ;  /* 0x0000001211090210 */ /* 0x000fce0007ffe0ff */
[----:B------:R-:W1:Y:S08]  /*0630*/  @P0 LDC.64 R10, c[0x0][0x390] ;  /* 0x0000e400ff0a0b82 */ /* 0x000e700000000a00 */
[----:B------:R-:W2:Y:S08]  /*0640*/  @P0 LDC.64 R6, c[0x0][0x388] ;  /* 0x0000e200ff060b82 */ /* 0x000eb00000000a00 */
[----:B------:R-:W3:Y:S01]  /*0650*/  @!P1 LDC R21, c[0x0][0x3a0] ;  /* 0x0000e800ff159b82 */ /* 0x000ee20000000800 */
[C---:B0-----:R-:W-:Y:S01]  /*0660*/  @P0 IMAD R19, R18.reuse, R13, R14 ;  /* 0x0000000d12130224 */ /* 0x041fe200078e020e */
[----:B------:R-:W-:-:S04]  /*0670*/  @P0 IADD3 R18, PT, PT, R18, 0x2, RZ ;  /* 0x0000000212120810 */ /* 0x000fc80007ffe0ff */
[----:B------:R-:W-:Y:S02]  /*0680*/  @!P1 IADD3 R17, PT, PT, R17, R18, RZ ;  /* 0x0000001211119210 */ /* 0x000fe40007ffe0ff */
[----:B------:R-:W0:Y:S01]  /*0690*/  @!P1 LDC.64 R4, c[0x0][0x388] ;  /* 0x0000e200ff049b82 */ /* 0x000e220000000a00 */
[----:B-1----:R-:W-:-:S05]  /*06a0*/  @P0 IMAD.WIDE R10, R19, 0x4, R10 ;  /* 0x00000004130a0825 */ /* 0x002fca00078e020a */
[----:B------:R-:W4:Y:S02]  /*06b0*/  @P0 LDG.E R12, desc[UR6][R10.64] ;  /* 0x000000060a0c0981 */ /* 0x000f24000c1e1900 */
[----:B------:R-:W1:Y:S01]  /*06c0*/  @!P1 LDC.64 R2, c[0x0][0x390] ;  /* 0x0000e400ff029b82 */ /* 0x000e620000000a00 */
[----:B--2---:R-:W-:-:S04]  /*06d0*/  @P0 IMAD.WIDE R6, R9, 0x4, R6 ;  /* 0x0000000409060825 */ /* 0x004fc800078e0206 */
[----:B------:R-:W-:Y:S01]  /*06e0*/  @P0 IMAD.WIDE R8, R13, 0x4, R10 ;  /* 0x000000040d080825 */ /* 0x000fe200078e020a */
[----:B------:R-:W4:Y:S03]  /*06f0*/  @P0 LDG.E R0, desc[UR6][R6.64] ;  /* 0x0000000606000981 */ /* 0x000f26000c1e1900 */
[----:B---3--:R-:W-:Y:S01]  /*0700*/  @!P1 IMAD R13, R18, R21, R14 ;  /* 0x00000015120d9224 */ /* 0x008fe200078e020e */
[----:B------:R-:W2:Y:S04]  /*0710*/  @P0 LDG.E R19, desc[UR6][R6.64+0x4] ;  /* 0x0000040606130981 */ /* 0x000ea8000c1e1900 */
[----:B------:R-:W2:Y:S01]  /*0720*/  @P0 LDG.E R8, desc[UR6][R8.64] ;  /* 0x0000000608080981 */ /* 0x000ea2000c1e1900 */
[----:B0-----:R-:W-:-:S06]  /*0730*/  @!P1 IMAD.WIDE R4, R17, 0x4, R4 ;  /* 0x0000000411049825 */ /* 0x001fcc00078e0204 */
[----:B------:R-:W3:Y:S01]  /*0740*/  @!P1 LDG.E R4, desc[UR6][R4.64] ;  /* 0x0000000604049981 */ /* 0x000ee2000c1e1900 */
[----:B-1----:R-:W-:-:S06]  /*0750*/  @!P1 IMAD.WIDE R2, R13, 0x4, R2 ;  /* 0x000000040d029825 */ /* 0x002fcc00078e0202 */
[----:B------:R-:W3:Y:S01]  /*0760*/  @!P1 LDG.E R2, desc[UR6][R2.64] ;  /* 0x0000000602029981 */ /* 0x000ee2000c1e1900 */
[----:B----4-:R-:W-:-:S04]  /*0770*/  @P0 FFMA R0, R0, R12, R25 ;  /* 0x0000000c00000223 */ /* 0x010fc80000000019 */
[----:B--2---:R-:W-:-:S04]  /*0780*/  @P0 FFMA R25, R19, R8, R0 ;  /* 0x0000000813190223 */ /* 0x004fc80000000000 */
[----:B---3--:R-:W-:-:S07]  /*0790*/  @!P1 FFMA R25, R4, R2, R25 ;  /* 0x0000000204199223 */ /* 0x008fce0000000019 */
.L_x_0:
[----:B------:R-:W0:Y:S01]  /*07a0*/  LDC.64 R2, c[0x0][0x380] ;  /* 0x0000e000ff027b82 */ /* 0x000e220000000a00 */
[----:B------:R-:W1:Y:S02]  /*07b0*/  LDCU UR4, c[0x0][0x3a0] ;  /* 0x00007400ff0477ac */ /* 0x000e640008000800 */
[----:B-1----:R-:W-:-:S04]  /*07c0*/  IMAD R15, R15, UR4, R14 ;  /* 0x000000040f0f7c24 */ /* 0x002fc8000f8e020e */
[----:B0-----:R-:W-:-:S05]  /*07d0*/  IMAD.WIDE R2, R15, 0x4, R2 ;  /* 0x000000040f027825 */ /* 0x001fca00078e0202 */
[----:B------:R-:W-:Y:S01]  /*07e0*/  STG.E desc[UR6][R2.64], R25 ;  /* 0x0000001902007986 */ /* 0x000fe2000c101906 */
[----:B------:R-:W-:Y:S05]  /*07f0*/  EXIT ;  /* 0x000000000000794d */ /* 0x000fea0003800000 */
.L_x_4:
[----:B------:R-:W-:-:S00]  /*0800*/  BRA `(.L_x_4) ;  /* 0xfffffffc00fc7947 */ /* 0x000fc0000383ffff */
[----:B------:R-:W-:-:S00]  /*0810*/  NOP ;  /* 0x0000000000007918 */ /* 0x000fc00000000000 */
        /* <DEDUP_REMOVED lines=14> */
.L_x_6:


//--------------------- .text._Z10kernel_addPiS_S_ --------------------------
	.section	.text._Z10kernel_addPiS_S_,"ax",@progbits
	.align	128
        .global         _Z10kernel_addPiS_S_
        .type           _Z10kernel_addPiS_S_,@function
        .size           _Z10kernel_addPiS_S_,(.L_x_7 - _Z10kernel_addPiS_S_)
        .other          _Z10kernel_addPiS_S_,@"STO_CUDA_ENTRY STV_DEFAULT"
_Z10kernel_addPiS_S_:
.text._Z10kernel_addPiS_S_:
[----:B------:R-:W-:Y:S01]  /*0000*/  LDC R1, c[0x0][0x37c] ;  /* 0x0000df00ff017b82 */ /* 0x000fe20000000800 */
[----:B------:R-:W0:Y:S07]  /*0010*/  S2R R9, SR_TID.X ;  /* 0x0000000000097919 */ /* 0x000e2e0000002100 */
[----:B------:R-:W0:Y:S01]  /*0020*/  LDC.64 R2, c[0x0][0x380] ;  /* 0x0000e000ff027b82 */ /* 0x000e220000000a00 */
[----:B------:R-:W1:Y:S07]  /*0030*/  LDCU.64 UR4, c[0x0][0x358] ;  /* 0x00006b00ff0477ac */ /* 0x000e6e0008000a00 */
[----:B------:R-:W2:Y:S08]  /*0040*/  LDC.64 R4, c[0x0][0x388] ;  /* 0x0000e200ff047b82 */ /* 0x000eb00000000a00 */
[----:B------:R-:W3:Y:S01]  /*0050*/  LDC.64 R6, c[0x0][0x390] ;  /* 0x0000e400ff067b82 */ /* 0x000ee20000000a00 */
[----:B0-----:R-:W-:-:S04]  /*0060*/  IMAD.WIDE.U32 R2, R9, 0x4, R2 ;  /* 0x0000000409027825 */ /* 0x001fc800078e0002 */
[C---:B--2---:R-:W-:Y:S02]  /*0070*/  IMAD.WIDE.U32 R4, R9.reuse, 0x4, R4 ;  /* 0x0000000409047825 */ /* 0x044fe400078e0004 */
[----:B-1----:R-:W2:Y:S04]  /*0080*/  LDG.E R2, desc[UR4][R2.64] ;  /* 0x0000000402027981 */ /* 0x002ea8000c1e1900 */
[----:B------:R-:W2:Y:S01]  /*0090*/  LDG.E R5, desc[UR4][R4.64] ;  /* 0x0000000404057981 */ /* 0x000ea2000c1e1900 */
[----:B---3--:R-:W-:Y:S01]  /*00a0*/  IMAD.WIDE.U32 R6, R9, 0x4, R6 ;  /* 0x0000000409067825 */ /* 0x008fe200078e0006 */
[----:B--2---:R-:W-:-:S05]  /*00b0*/  IADD3 R9, PT, PT, R2, R5, RZ ;  /* 0x0000000502097210 */ /* 0x004fca0007ffe0ff */
[----:B------:R-:W-:Y:S01]  /*00c0*/  STG.E desc[UR4][R6.64], R9 ;  /* 0x0000000906007986 */ /* 0x000fe2000c101904 */
[----:B------:R-:W-:Y:S05]  /*00d0*/  EXIT ;  /* 0x000000000000794d */ /* 0x000fea0003800000 */
.L_x_5:
        /* <DEDUP_REMOVED lines=10> */
.L_x_7:


//--------------------- .nv.shared.reserved.0     --------------------------
	.section	.nv.shared.reserved.0,"aw",@nobits
	.weak		__nv_reservedSMEM_offset_0_alias
	.size		__nv_reservedSMEM_offset_0_alias, 0, 64
	.other		__nv_reservedSMEM_offset_0_alias,@"STO_CUDA_RESERVED_SHARED STV_DEFAULT"
__nv_reservedSMEM_offset_0_alias:
	.zero		0
	.zero		64


//--------------------- .nv.constant0._Z12kernel_multiPfS_S_iii --------------------------
	.section	.nv.constant0._Z12kernel_multiPfS_S_iii,"a",@progbits
	.sectionflags	@""
	.align	4
.nv.constant0._Z12kernel_multiPfS_S_iii:
	.zero		932


//--------------------- .nv.constant0._Z10kernel_addPiS_S_ --------------------------
	.section	.nv.constant0._Z10kernel_addPiS_S_,"a",@progbits
	.sectionflags	@""
	.align	4
.nv.constant0._Z10kernel_addPiS_S_:
	.zero		920


//--------------------- SYMBOLS --------------------------

	.type		.nv.reservedSmem.offset0,@object
	.size		.nv.reservedSmem.offset0,0x4
